	.headerflags	@"EF_CUDA_TEXMODE_UNIFIED EF_CUDA_64BIT_ADDRESS EF_CUDA_ACCELERATORS EF_CUDA_SM90 EF_CUDA_VIRTUAL_SM(EF_CUDA_SM90)"
	.elftype	@"ET_EXEC"


//--------------------- .nv.info                  --------------------------
	.section	.nv.info,"",@"SHT_CUDA_INFO"
	.align	4


	//----- nvinfo : EIATTR_REGCOUNT
	.align		4
        /*0000*/ 	.byte	0x04, 0x2f
        /*0002*/ 	.short	(.L_3 - .L_2)
	.align		4
.L_2:
        /*0004*/ 	.word	index@(triton_poi_fused__native_batch_norm_legit_no_training_cat_relu_11)
        /*0008*/ 	.word	0x00000017


	//----- nvinfo : EIATTR_MIN_STACK_SIZE
	.align		4
.L_3:
        /*000c*/ 	.byte	0x04, 0x12
        /*000e*/ 	.short	(.L_5 - .L_4)
	.align		4
.L_4:
        /*0010*/ 	.word	index@(triton_poi_fused__native_batch_norm_legit_no_training_cat_relu_11)
        /*0014*/ 	.word	0x00000000


	//----- nvinfo : EIATTR_FRAME_SIZE
	.align		4
.L_5:
        /*0018*/ 	.byte	0x04, 0x11
        /*001a*/ 	.short	(.L_7 - .L_6)
	.align		4
.L_6:
        /*001c*/ 	.word	index@(triton_poi_fused__native_batch_norm_legit_no_training_cat_relu_11)
        /*0020*/ 	.word	0x00000000


	//----- nvinfo : EIATTR_MIN_STACK_SIZE
	.align		4
.L_7:
        /*0024*/ 	.byte	0x04, 0x12
        /*0026*/ 	.short	(.L_9 - .L_8)
	.align		4
.L_8:
        /*0028*/ 	.word	index@(triton_poi_fused__native_batch_norm_legit_no_training_cat_relu_11)
        /*002c*/ 	.word	0x00000000
.L_9:


//--------------------- .nv.info.triton_poi_fused__native_batch_norm_legit_no_training_cat_relu_11 --------------------------
	.section	.nv.info.triton_poi_fused__native_batch_norm_legit_no_training_cat_relu_11,"",@"SHT_CUDA_INFO"
	.sectionflags	@""
	.align	4


	//----- nvinfo : EIATTR_CUDA_API_VERSION
	.align		4
        /*0000*/ 	.byte	0x04, 0x37
        /*0002*/ 	.short	(.L_11 - .L_10)
.L_10:
        /*0004*/ 	.word	0x0000007c


	//----- nvinfo : EIATTR_KPARAM_INFO
	.align		4
.L_11:
        /*0008*/ 	.byte	0x04, 0x17
        /*000a*/ 	.short	(.L_13 - .L_12)
.L_12:
        /*000c*/ 	.word	0x00000000
        /*0010*/ 	.short	0x0008
        /*0012*/ 	.short	0x0040
        /*0014*/ 	.byte	0x00, 0xf0, 0x11, 0x00


	//----- nvinfo : EIATTR_KPARAM_INFO
	.align		4
.L_13:
        /*0018*/ 	.byte	0x04, 0x17
        /*001a*/ 	.short	(.L_15 - .L_14)
.L_14:
        /*001c*/ 	.word	0x00000000
        /*0020*/ 	.short	0x0007
        /*0022*/ 	.short	0x0038
        /*0024*/ 	.byte	0x00, 0xf4, 0x21, 0x00


	//----- nvinfo : EIATTR_KPARAM_INFO
	.align		4
.L_15:
        /*0028*/ 	.byte	0x04, 0x17
        /*002a*/ 	.short	(.L_17 - .L_16)
.L_16:
        /*002c*/ 	.word	0x00000000
        /*0030*/ 	.short	0x0006
        /*0032*/ 	.short	0x0030
        /*0034*/ 	.byte	0x00, 0xf4, 0x21, 0x00


	//----- nvinfo : EIATTR_KPARAM_INFO
	.align		4
.L_17:
        /*0038*/ 	.byte	0x04, 0x17
        /*003a*/ 	.short	(.L_19 - .L_18)
.L_18:
        /*003c*/ 	.word	0x00000000
        /*0040*/ 	.short	0x0005
        /*0042*/ 	.short	0x0028
        /*0044*/ 	.byte	0x00, 0xf4, 0x21, 0x00


	//----- nvinfo : EIATTR_KPARAM_INFO
	.align		4
.L_19:
        /*0048*/ 	.byte	0x04, 0x17
        /*004a*/ 	.short	(.L_21 - .L_20)
.L_20:
        /*004c*/ 	.word	0x00000000
        /*0050*/ 	.short	0x0004
        /*0052*/ 	.short	0x0020
        /*0054*/ 	.byte	0x00, 0xf4, 0x21, 0x00


	//----- nvinfo : EIATTR_KPARAM_INFO
	.align		4
.L_21:
        /*0058*/ 	.byte	0x04, 0x17
        /*005a*/ 	.short	(.L_23 - .L_22)
.L_22:
        /*005c*/ 	.word	0x00000000
        /*0060*/ 	.short	0x0003
        /*0062*/ 	.short	0x0018
        /*0064*/ 	.byte	0x00, 0xf4, 0x21, 0x00


	//----- nvinfo : EIATTR_KPARAM_INFO
	.align		4
.L_23:
        /*0068*/ 	.byte	0x04, 0x17
        /*006a*/ 	.short	(.L_25 - .L_24)
.L_24:
        /*006c*/ 	.word	0x00000000
        /*0070*/ 	.short	0x0002
        /*0072*/ 	.short	0x0010
        /*0074*/ 	.byte	0x00, 0xf4, 0x21, 0x00


	//----- nvinfo : EIATTR_KPARAM_INFO
	.align		4
.L_25:
        /*0078*/ 	.byte	0x04, 0x17
        /*007a*/ 	.short	(.L_27 - .L_26)
.L_26:
        /*007c*/ 	.word	0x00000000
        /*0080*/ 	.short	0x0001
        /*0082*/ 	.short	0x0008
        /*0084*/ 	.byte	0x00, 0xf4, 0x21, 0x00


	//----- nvinfo : EIATTR_KPARAM_INFO
	.align		4
.L_27:
        /*0088*/ 	.byte	0x04, 0x17
        /*008a*/ 	.short	(.L_29 - .L_28)
.L_28:
        /*008c*/ 	.word	0x00000000
        /*0090*/ 	.short	0x0000
        /*0092*/ 	.short	0x0000
        /*0094*/ 	.byte	0x00, 0xf4, 0x21, 0x00


	//----- nvinfo : EIATTR_SPARSE_MMA_MASK
	.align		4
.L_29:
        /*0098*/ 	.byte	0x03, 0x50
        /*009a*/ 	.short	0x0000


	//----- nvinfo : EIATTR_MAXREG_COUNT
	.align		4
        /*009c*/ 	.byte	0x03, 0x1b
        /*009e*/ 	.short	0x00ff


	//----- nvinfo : EIATTR_EXIT_INSTR_OFFSETS
	.align		4
        /*00a0*/ 	.byte	0x04, 0x1c
        /*00a2*/ 	.short	(.L_31 - .L_30)


	//   ....[0]....
.L_30:
        /*00a4*/ 	.word	0x00000520


	//----- nvinfo : EIATTR_REQNTID
	.align		4
.L_31:
        /*00a8*/ 	.byte	0x04, 0x10
        /*00aa*/ 	.short	(.L_33 - .L_32)
.L_32:
        /*00ac*/ 	.word	0x00000100
        /*00b0*/ 	.word	0x00000001
        /*00b4*/ 	.word	0x00000001


	//----- nvinfo : EIATTR_CBANK_PARAM_SIZE
	.align		4
.L_33:
        /*00b8*/ 	.byte	0x03, 0x19
        /*00ba*/ 	.short	0x0044


	//----- nvinfo : EIATTR_PARAM_CBANK
	.align		4
        /*00bc*/ 	.byte	0x04, 0x0a
        /*00be*/ 	.short	(.L_35 - .L_34)
	.align		4
.L_34:
        /*00c0*/ 	.word	index@(.nv.constant0.triton_poi_fused__native_batch_norm_legit_no_training_cat_relu_11)
        /*00c4*/ 	.short	0x0210
        /*00c6*/ 	.short	0x0044


	//----- nvinfo : EIATTR_SW_WAR
	.align		4
.L_35:
        /*00c8*/ 	.byte	0x04, 0x36
        /*00ca*/ 	.short	(.L_37 - .L_36)
.L_36:
        /*00cc*/ 	.word	0x00000008
.L_37:


//--------------------- .nv.callgraph             --------------------------
	.section	.nv.callgraph,"",@"SHT_CUDA_CALLGRAPH"
	.align	4
	.sectionentsize	8
	.align		4
        /*0000*/ 	.word	0x00000000
	.align		4
        /*0004*/ 	.word	0xffffffff
	.align		4
        /*0008*/ 	.word	0x00000000
	.align		4
        /*000c*/ 	.word	0xfffffffe
	.align		4
        /*0010*/ 	.word	0x00000000
	.align		4
        /*0014*/ 	.word	0xfffffffd
	.align		4
        /*0018*/ 	.word	0x00000000
	.align		4
        /*001c*/ 	.word	0xfffffffc


//--------------------- .nv.constant4             --------------------------
	.section	.nv.constant4,"a",@progbits
	.align	8
	.align		8
.nv.constant4:
        /*0000*/ 	.dword	_$_str
	.align		8
        /*0008*/ 	.dword	_$_str_$_2


//--------------------- .text.triton_poi_fused__native_batch_norm_legit_no_training_cat_relu_11 --------------------------
	.section	.text.triton_poi_fused__native_batch_norm_legit_no_training_cat_relu_11,"ax",@progbits
	.align	128
        .global         triton_poi_fused__native_batch_norm_legit_no_training_cat_relu_11
        .type           triton_poi_fused__native_batch_norm_legit_no_training_cat_relu_11,@function
        .size           triton_poi_fused__native_batch_norm_legit_no_training_cat_relu_11,(.L_x_1 - triton_poi_fused__native_batch_norm_legit_no_training_cat_relu_11)
        .other          triton_poi_fused__native_batch_norm_legit_no_training_cat_relu_11,@"STO_CUDA_ENTRY STV_DEFAULT"
triton_poi_fused__native_batch_norm_legit_no_training_cat_relu_11:
.text.triton_poi_fused__native_batch_norm_legit_no_training_cat_relu_11:
[----:B------:R-:W-:Y:S01]  /*0000*/  LDC R1, c[0x0][0x28] ;  /* 0x00000a00ff017b82 */ /* 0x000fe20000000800 */
[----:B------:R-:W1:Y:S07]  /*0010*/  S2R R0, SR_TID.X ;  /* 0x0000000000007919 */ /* 0x000e6e0000002100 */
[----:B------:R-:W2:Y:S01]  /*0020*/  LDC.64 R4, c[0x0][0x228] ;  /* 0x00008a00ff047b82 */ /* 0x000ea20000000a00 */
[----:B------:R-:W-:Y:S01]  /*0030*/  ULDC.64 UR4, c[0x0][0x208] ;  /* 0x0000820000047ab9 */ /* 0x000fe20000000a00 */
[----:B------:R-:W-:Y:S01]  /*0040*/  ULDC.64 UR6, c[0x0][0x218] ;  /* 0x0000860000067ab9 */ /* 0x000fe20000000a00 */
[----:B------:R-:W3:Y:S01]  /*0050*/  S2R R3, SR_CTAID.X ;  /* 0x0000000000037919 */ /* 0x000ee20000002500 */
[----:B-1----:R-:W-:-:S05]  /*0060*/  IMAD.SHL.U32 R0, R0, 0x2, RZ ;  /* 0x0000000200007824 */ /* 0x002fca00078e00ff */
[----:B------:R-:W-:-:S05]  /*0070*/  LOP3.LUT R0, R0, 0x1fe, RZ, 0xc0, !PT ;  /* 0x000001fe00007812 */ /* 0x000fca00078ec0ff */
[----:B---3--:R-:W-:-:S05]  /*0080*/  IMAD R0, R3, 0x200, R0 ;  /* 0x0000020003007824 */ /* 0x008fca00078e0200 */
[----:B------:R-:W-:-:S04]  /*0090*/  SHF.R.S32.HI R3, RZ, 0x1f, R0 ;  /* 0x0000001fff037819 */ /* 0x000fc80000011400 */
[----:B------:R-:W-:-:S04]  /*00a0*/  LEA.HI R8, R3, R0, RZ, 0xc ;  /* 0x0000000003087211 */ /* 0x000fc800078f60ff */
[----:B------:R-:W-:-:S05]  /*00b0*/  SHF.R.S32.HI R6, RZ, 0xc, R8 ;  /* 0x0000000cff067819 */ /* 0x000fca0000011408 */
[----:B------:R-:W-:-:S05]  /*00c0*/  IMAD.HI R2, R6, 0x66666667, RZ ;  /* 0x6666666706027827 */ /* 0x000fca00078e02ff */
[----:B------:R-:W-:-:S04]  /*00d0*/  SHF.R.U32.HI R3, RZ, 0x1f, R2 ;  /* 0x0000001fff037819 */ /* 0x000fc80000011602 */
[----:B------:R-:W-:-:S05]  /*00e0*/  LEA.HI.SX32 R3, R2, R3, 0x1b ;  /* 0x0000000302037211 */ /* 0x000fca00078fdaff */
[----:B------:R-:W-:Y:S02]  /*00f0*/  IMAD R6, R3, -0x50, R6 ;  /* 0xffffffb003067824 */ /* 0x000fe400078e0206 */
[----:B------:R-:W-:Y:S01]  /*0100*/  IMAD.HI R10, R0, 0x66666667, RZ ;  /* 0x66666667000a7827 */ /* 0x000fe200078e02ff */
[----:B------:R-:W-:Y:S01]  /*0110*/  LOP3.LUT R9, R8, 0xfffff000, RZ, 0xc0, !PT ;  /* 0xfffff00008097812 */ /* 0x000fe200078ec0ff */
[----:B------:R-:W1:Y:S02]  /*0120*/  LDC.64 R2, c[0x0][0x210] ;  /* 0x00008400ff027b82 */ /* 0x000e640000000a00 */
[----:B--2---:R-:W-:-:S05]  /*0130*/  IMAD.WIDE R4, R6, 0x4, R4 ;  /* 0x0000000406047825 */ /* 0x004fca00078e0204 */
[----:B------:R2:W3:Y:S01]  /*0140*/  LDG.E.EL R7, desc[UR4][R4.64] ;  /* 0x0000000404077981 */ /* 0x0004e2000c2e1900 */
[----:B------:R-:W-:Y:S01]  /*0150*/  SHF.R.U32.HI R11, RZ, 0x1f, R10 ;  /* 0x0000001fff0b7819 */ /* 0x000fe2000001160a */
[----:B------:R-:W-:-:S03]  /*0160*/  IMAD.IADD R9, R0, 0x1, -R9 ;  /* 0x0000000100097824 */ /* 0x000fc600078e0a09 */
[----:B------:R-:W-:Y:S01]  /*0170*/  LEA.HI.SX32 R11, R10, R11, 0xf ;  /* 0x0000000b0a0b7211 */ /* 0x000fe200078f7aff */
[----:B------:R-:W-:-:S04]  /*0180*/  IMAD.SHL.U32 R10, R6, 0x1000, RZ ;  /* 0x00001000060a7824 */ /* 0x000fc800078e00ff */
[C---:B------:R-:W-:Y:S01]  /*0190*/  IMAD.U32 R12, R11.reuse, 0x10000, RZ ;  /* 0x000100000b0c7824 */ /* 0x040fe200078e00ff */
[----:B--2---:R-:W-:Y:S01]  /*01a0*/  SHF.R.S32.HI R4, RZ, 0x1f, R9 ;  /* 0x0000001fff047819 */ /* 0x004fe20000011409 */
[----:B------:R-:W-:-:S03]  /*01b0*/  IMAD R8, R11, -0x50000, R0 ;  /* 0xfffb00000b087824 */ /* 0x000fc600078e0200 */
[----:B------:R-:W-:Y:S01]  /*01c0*/  IADD3 R5, P0, P1, R10, R9, R12 ;  /* 0x000000090a057210 */ /* 0x000fe2000791e00c */
[----:B------:R-:W-:Y:S01]  /*01d0*/  IMAD R17, R11, 0x40000, R8 ;  /* 0x000400000b117824 */ /* 0x000fe200078e0208 */
[----:B------:R-:W-:Y:S01]  /*01e0*/  SHF.R.S32.HI R13, RZ, 0x1f, R12 ;  /* 0x0000001fff0d7819 */ /* 0x000fe2000001140c */
[----:B------:R-:W2:Y:S01]  /*01f0*/  LDC.64 R8, c[0x0][0x220] ;  /* 0x00008800ff087b82 */ /* 0x000ea20000000a00 */
[----:B------:R-:W-:Y:S01]  /*0200*/  SHF.R.S32.HI R10, RZ, 0x1f, R10 ;  /* 0x0000001fff0a7819 */ /* 0x000fe2000001140a */
[----:B-1----:R-:W-:Y:S01]  /*0210*/  IMAD.WIDE R16, R17, 0x4, R2 ;  /* 0x0000000411107825 */ /* 0x002fe200078e0202 */
[----:B------:R-:W-:Y:S02]  /*0220*/  LEA R18, P2, R5, UR6, 0x2 ;  /* 0x0000000605127c11 */ /* 0x000fe4000f8410ff */
[----:B------:R-:W-:Y:S02]  /*0230*/  CS2R R2, SRZ ;  /* 0x0000000000027805 */ /* 0x000fe4000001ff00 */
[----:B------:R-:W-:-:S02]  /*0240*/  IADD3.X R4, R10, R4, R13, P0, P1 ;  /* 0x000000040a047210 */ /* 0x000fc400007e240d */
[C---:B------:R-:W-:Y:S01]  /*0250*/  ISETP.GE.AND P1, PT, R6.reuse, 0x40, PT ;  /* 0x000000400600780c */ /* 0x040fe20003f26270 */
[----:B------:R-:W1:Y:S01]  /*0260*/  LDC.64 R12, c[0x0][0x230] ;  /* 0x00008c00ff0c7b82 */ /* 0x000e620000000a00 */
[----:B------:R-:W-:Y:S02]  /*0270*/  ISETP.GT.AND P0, PT, R6, 0x3f, PT ;  /* 0x0000003f0600780c */ /* 0x000fe40003f04270 */
[----:B------:R-:W-:-:S05]  /*0280*/  LEA.HI.X R19, R5, UR7, R4, 0x2, P2 ;  /* 0x0000000705137c11 */ /* 0x000fca00090f1404 */
[----:B------:R-:W4:Y:S01]  /*0290*/  LDC.64 R10, c[0x0][0x238] ;  /* 0x00008e00ff0a7b82 */ /* 0x000f220000000a00 */
[----:B------:R-:W-:-:S03]  /*02a0*/  CS2R R4, SRZ ;  /* 0x0000000000047805 */ /* 0x000fc6000001ff00 */
[----:B------:R-:W5:Y:S01]  /*02b0*/  @!P1 LDG.E.64 R2, desc[UR4][R16.64] ;  /* 0x0000000410029981 */ /* 0x000f62000c1e1b00 */
[----:B--2---:R-:W-:-:S03]  /*02c0*/  IMAD.WIDE R8, R6, 0x4, R8 ;  /* 0x0000000406087825 */ /* 0x004fc600078e0208 */
[----:B------:R-:W2:Y:S04]  /*02d0*/  @P0 LDG.E.64 R4, desc[UR4][R18.64+-0x100000] ;  /* 0xf000000412040981 */ /* 0x000ea8000c1e1b00 */
[----:B------:R1:W2:Y:S02]  /*02e0*/  LDG.E.EL R8, desc[UR4][R8.64] ;  /* 0x0000000408087981 */ /* 0x0002a4000c2e1900 */
[----:B-1----:R-:W-:-:S06]  /*02f0*/  IMAD.WIDE R12, R6, 0x4, R12 ;  /* 0x00000004060c7825 */ /* 0x002fcc00078e020c */
[----:B------:R-:W2:Y:S01]  /*0300*/  LDG.E.EL R12, desc[UR4][R12.64] ;  /* 0x000000040c0c7981 */ /* 0x000ea2000c2e1900 */
[----:B----4-:R-:W-:Y:S02]  /*0310*/  IMAD.WIDE R14, R6, 0x4, R10 ;  /* 0x00000004060e7825 */ /* 0x010fe400078e020a */
[----:B------:R-:W1:Y:S04]  /*0320*/  LDC.64 R10, c[0x0][0x240] ;  /* 0x00009000ff0a7b82 */ /* 0x000e680000000a00 */
[----:B------:R-:W4:Y:S01]  /*0330*/  LDG.E.EL R15, desc[UR4][R14.64] ;  /* 0x000000040e0f7981 */ /* 0x000f22000c2e1900 */
[----:B0-----:R-:W-:Y:S02]  /*0340*/  IMAD.MOV.U32 R9, RZ, RZ, 0x3e800000 ;  /* 0x3e800000ff097424 */ /* 0x001fe400078e00ff */
[----:B-1----:R-:W-:-:S04]  /*0350*/  IMAD.WIDE R10, R0, 0x4, R10 ;  /* 0x00000004000a7825 */ /* 0x002fc800078e020a */
[----:B---3--:R-:W-:Y:S02]  /*0360*/  FADD R20, R7, 9.9999997473787516356e-06 ;  /* 0x3727c5ac07147421 */ /* 0x008fe40000000000 */
[----:B------:R-:W0:Y:S02]  /*0370*/  LDC.64 R6, c[0x0][0x248] ;  /* 0x00009200ff067b82 */ /* 0x000e240000000a00 */
[----:B------:R-:W1:Y:S02]  /*0380*/  MUFU.SQRT R16, R20 ;  /* 0x0000001400107308 */ /* 0x000e640000002000 */
[C---:B-1----:R-:W-:Y:S02]  /*0390*/  FSETP.GT.AND P2, PT, R16.reuse, 8.50705917302346158658e+37, PT ;  /* 0x7e8000001000780b */ /* 0x042fe40003f44000 */
[----:B------:R-:W-:-:S11]  /*03a0*/  FSETP.GEU.AND P3, PT, R16, 1.175494350822287508e-38, PT ;  /* 0x008000001000780b */ /* 0x000fd60003f6e000 */
[----:B------:R-:W-:-:S04]  /*03b0*/  @P2 FMUL R16, R16, 0.25 ;  /* 0x3e80000010102820 */ /* 0x000fc80000400000 */
[----:B------:R-:W-:-:S06]  /*03c0*/  @!P3 FMUL R16, R16, 16777216 ;  /* 0x4b8000001010b820 */ /* 0x000fcc0000400000 */
[----:B------:R-:W1:Y:S01]  /*03d0*/  MUFU.RCP R16, R16 ;  /* 0x0000001000107308 */ /* 0x000e620000001000 */
[----:B------:R-:W-:Y:S02]  /*03e0*/  FSEL R9, R9, 1, P2 ;  /* 0x3f80000009097808 */ /* 0x000fe40001000000 */
[----:B-----5:R-:W-:Y:S02]  /*03f0*/  SEL R2, R2, RZ, !P1 ;  /* 0x000000ff02027207 */ /* 0x020fe40004800000 */
[----:B------:R-:W-:Y:S02]  /*0400*/  SEL R3, R3, RZ, !P1 ;  /* 0x000000ff03037207 */ /* 0x000fe40004800000 */
[----:B--2---:R-:W-:Y:S01]  /*0410*/  @P1 SEL R2, R4, RZ, P0 ;  /* 0x000000ff04021207 */ /* 0x004fe20000000000 */
[----:B------:R-:W-:Y:S01]  /*0420*/  @!P3 FMUL R9, R9, 16777216 ;  /* 0x4b8000000909b820 */ /* 0x000fe20000400000 */
[----:B------:R-:W-:-:S03]  /*0430*/  @P1 SEL R3, R5, RZ, P0 ;  /* 0x000000ff05031207 */ /* 0x000fc60000000000 */
[C---:B------:R-:W-:Y:S02]  /*0440*/  FADD R4, -R8.reuse, R2 ;  /* 0x0000000208047221 */ /* 0x040fe40000000100 */
[----:B------:R-:W-:Y:S01]  /*0450*/  FADD R8, -R8, R3 ;  /* 0x0000000308087221 */ /* 0x000fe20000000100 */
[----:B-1----:R-:W-:-:S04]  /*0460*/  FMUL R9, R16, R9 ;  /* 0x0000000910097220 */ /* 0x002fc80000400000 */
[-C--:B------:R-:W-:Y:S01]  /*0470*/  FMUL R4, R4, R9.reuse ;  /* 0x0000000904047220 */ /* 0x080fe20000400000 */
[----:B------:R-:W-:-:S03]  /*0480*/  FMUL R8, R8, R9 ;  /* 0x0000000908087220 */ /* 0x000fc60000400000 */
[C-C-:B----4-:R-:W-:Y:S01]  /*0490*/  FFMA R4, R12.reuse, R4, R15.reuse ;  /* 0x000000040c047223 */ /* 0x150fe2000000000f */
[----:B------:R-:W-:-:S04]  /*04a0*/  FFMA R8, R12, R8, R15 ;  /* 0x000000080c087223 */ /* 0x000fc8000000000f */
[----:B------:R-:W-:Y:S02]  /*04b0*/  FSETP.GEU.AND P0, PT, R4, RZ, PT ;  /* 0x000000ff0400720b */ /* 0x000fe40003f0e000 */
[----:B------:R-:W-:Y:S01]  /*04c0*/  FSETP.GEU.AND P1, PT, R8, RZ, PT ;  /* 0x000000ff0800720b */ /* 0x000fe20003f2e000 */
[----:B0-----:R-:W-:Y:S01]  /*04d0*/  IMAD.WIDE R6, R0, 0x4, R6 ;  /* 0x0000000400067825 */ /* 0x001fe200078e0206 */
[----:B------:R-:W-:Y:S02]  /*04e0*/  FSEL R4, R4, RZ, P0 ;  /* 0x000000ff04047208 */ /* 0x000fe40000000000 */
[----:B------:R-:W-:Y:S01]  /*04f0*/  FSEL R5, R8, RZ, P1 ;  /* 0x000000ff08057208 */ /* 0x000fe20000800000 */
[----:B------:R-:W-:Y:S04]  /*0500*/  STG.E.64 desc[UR4][R10.64], R2 ;  /* 0x000000020a007986 */ /* 0x000fe8000c101b04 */
[----:B------:R-:W-:Y:S01]  /*0510*/  STG.E.64 desc[UR4][R6.64], R4 ;  /* 0x0000000406007986 */ /* 0x000fe2000c101b04 */
[----:B------:R-:W-:Y:S05]  /*0520*/  EXIT ;  /* 0x000000000000794d */ /* 0x000fea0003800000 */
.L_x_0:
[----:B------:R-:W-:-:S00]  /*0530*/  BRA `(.L_x_0) ;  /* 0xfffffffc00fc7947 */ /* 0x000fc0000383ffff */
[----:B------:R-:W-:-:S00]  /*0540*/  NOP ;  /* 0x0000000000007918 */ /* 0x000fc00000000000 */
        /* <DEDUP_REMOVED lines=11> */
.L_x_1:


//--------------------- .nv.global.init           --------------------------
	.section	.nv.global.init,"aw",@progbits
.nv.global.init:
	.type		_$_str,@object
	.size		_$_str,(_$_str_$_2 - _$_str)
_$_str:
        /*0000*/ 	.byte	0x5f, 0x5f, 0x43, 0x55, 0x44, 0x41, 0x5f, 0x46, 0x54, 0x5a, 0x00
	.type		_$_str_$_2,@object
	.size		_$_str_$_2,(.L_1 - _$_str_$_2)
_$_str_$_2:
        /*000b*/ 	.byte	0x5f, 0x5f, 0x43, 0x55, 0x44, 0x41, 0x5f, 0x50, 0x52, 0x45, 0x43, 0x5f, 0x53, 0x51, 0x52, 0x54
        /*001b*/ 	.byte	0x00
.L_1:


//--------------------- .nv.constant0.triton_poi_fused__native_batch_norm_legit_no_training_cat_relu_11 --------------------------
	.section	.nv.constant0.triton_poi_fused__native_batch_norm_legit_no_training_cat_relu_11,"a",@progbits
	.sectionflags	@""
	.align	4
.nv.constant0.triton_poi_fused__native_batch_norm_legit_no_training_cat_relu_11:
	.zero		596
